//
// Generated by NVIDIA NVVM Compiler
//
// Compiler Build ID: CL-36424714
// Cuda compilation tools, release 13.0, V13.0.88
// Based on NVVM 20.0.0
//

.version 9.0
.target sm_100
.address_size 64

	// .globl	_Z8p_vecAddPiS_S_i

.visible .entry _Z8p_vecAddPiS_S_i(
	.param .u64 .ptr .align 1 _Z8p_vecAddPiS_S_i_param_0,
	.param .u64 .ptr .align 1 _Z8p_vecAddPiS_S_i_param_1,
	.param .u64 .ptr .align 1 _Z8p_vecAddPiS_S_i_param_2,
	.param .u32 _Z8p_vecAddPiS_S_i_param_3
)
{
	.reg .pred 	%p<2>;
	.reg .b32 	%r<6>;
	.reg .b64 	%rd<11>;

	ld.param.u64 	%rd1, [_Z8p_vecAddPiS_S_i_param_0];
	ld.param.u64 	%rd2, [_Z8p_vecAddPiS_S_i_param_1];
	ld.param.u64 	%rd3, [_Z8p_vecAddPiS_S_i_param_2];
	ld.param.u32 	%r2, [_Z8p_vecAddPiS_S_i_param_3];
	mov.u32 	%r1, %tid.x;
	setp.ge.s32 	%p1, %r1, %r2;
	@%p1 bra 	$L__BB0_2;
	cvta.to.global.u64 	%rd4, %rd1;
	cvta.to.global.u64 	%rd5, %rd2;
	cvta.to.global.u64 	%rd6, %rd3;
	mul.wide.u32 	%rd7, %r1, 4;
	add.s64 	%rd8, %rd4, %rd7;
	ld.global.u32 	%r3, [%rd8];
	add.s64 	%rd9, %rd5, %rd7;
	ld.global.u32 	%r4, [%rd9];
	add.s32 	%r5, %r4, %r3;
	add.s64 	%rd10, %rd6, %rd7;
	st.global.u32 	[%rd10], %r5;
$L__BB0_2:
	ret;

}


// ===== COMPILED SASS (sm_100) =====

	.target	sm_100

	.elftype	@"ET_EXEC"


//--------------------- .note.nv.tkinfo           --------------------------
	.section	.note.nv.tkinfo,"",@"SHT_NOTE"
	.sectionflags	@"SHF_NOTE_NV_TKINFO"
	.tkinfo
        /*0018*/ 	.word	0x00000002
        /*0030*/ 	.string	""
        /*0030*/ 	.string	"ptxas"
        /*0030*/ 	.string	"Cuda compilation tools, release 13.0, V13.0.88"
        /*0030*/ 	.string	"Build cuda_13.0.r13.0/compiler.36424714_0"
        /*0030*/ 	.string	"-arch sm_100 -m 64 "



//--------------------- .note.nv.cuinfo           --------------------------
	.section	.note.nv.cuinfo,"",@"SHT_NOTE"
	.sectionflags	@"SHF_NOTE_NV_CUINFO"
        /*0018*/ 	.short	0x0002
        /*001a*/ 	.short	0x0064
        /*001c*/ 	.short	0x0082
	.zero		2


//--------------------- .nv.info                  --------------------------
	.section	.nv.info,"",@"SHT_CUDA_INFO"
	.align	4


	//----- nvinfo : EIATTR_REGCOUNT
	.align		4
        /*0000*/ 	.byte	0x04, 0x2f
        /*0002*/ 	.short	(.L_1 - .L_0)
	.align		4
.L_0:
        /*0004*/ 	.word	index@(_Z8p_vecAddPiS_S_i)
        /*0008*/ 	.word	0x0000000c


	//----- nvinfo : EIATTR_FRAME_SIZE
	.align		4
.L_1:
        /*000c*/ 	.byte	0x04, 0x11
        /*000e*/ 	.short	(.L_3 - .L_2)
	.align		4
.L_2:
        /*0010*/ 	.word	index@(_Z8p_vecAddPiS_S_i)
        /*0014*/ 	.word	0x00000000


	//----- nvinfo : EIATTR_MIN_STACK_SIZE
	.align		4
.L_3:
        /*0018*/ 	.byte	0x04, 0x12
        /*001a*/ 	.short	(.L_5 - .L_4)
	.align		4
.L_4:
        /*001c*/ 	.word	index@(_Z8p_vecAddPiS_S_i)
        /*0020*/ 	.word	0x00000000
.L_5:


//--------------------- .nv.compat                --------------------------
	.section	.nv.compat,"",@"SHT_CUDA_COMPAT_INFO"
	.align	4
        /*0000*/ 	.byte	0x02, 0x09, 0x00, 0x00, 0x02, 0x02, 0x01, 0x00, 0x02, 0x05, 0x05, 0x00, 0x03, 0x07, 0x01, 0x01
        /*0010*/ 	.byte	0x02, 0x03, 0x00, 0x00, 0x02, 0x06, 0x01, 0x00, 0x04, 0x0b, 0x08, 0x00, 0x09, 0x00, 0x00, 0x00
        /*0020*/ 	.byte	0x00, 0x00, 0x00, 0x00


//--------------------- .nv.info._Z8p_vecAddPiS_S_i --------------------------
	.section	.nv.info._Z8p_vecAddPiS_S_i,"",@"SHT_CUDA_INFO"
	.sectionflags	@""
	.align	4


	//----- nvinfo : EIATTR_CUDA_API_VERSION
	.align		4
        /*0000*/ 	.byte	0x04, 0x37
        /*0002*/ 	.short	(.L_7 - .L_6)
.L_6:
        /*0004*/ 	.word	0x00000082


	//----- nvinfo : EIATTR_KPARAM_INFO
	.align		4
.L_7:
        /*0008*/ 	.byte	0x04, 0x17
        /*000a*/ 	.short	(.L_9 - .L_8)
.L_8:
        /*000c*/ 	.word	0x00000000
        /*0010*/ 	.short	0x0003
        /*0012*/ 	.short	0x0018
        /*0014*/ 	.byte	0x00, 0xf0, 0x11, 0x00


	//----- nvinfo : EIATTR_KPARAM_INFO
	.align		4
.L_9:
        /*0018*/ 	.byte	0x04, 0x17
        /*001a*/ 	.short	(.L_11 - .L_10)
.L_10:
        /*001c*/ 	.word	0x00000000
        /*0020*/ 	.short	0x0002
        /*0022*/ 	.short	0x0010
        /*0024*/ 	.byte	0x00, 0xf5, 0x21, 0x00


	//----- nvinfo : EIATTR_KPARAM_INFO
	.align		4
.L_11:
        /*0028*/ 	.byte	0x04, 0x17
        /*002a*/ 	.short	(.L_13 - .L_12)
.L_12:
        /*002c*/ 	.word	0x00000000
        /*0030*/ 	.short	0x0001
        /*0032*/ 	.short	0x0008
        /*0034*/ 	.byte	0x00, 0xf5, 0x21, 0x00


	//----- nvinfo : EIATTR_KPARAM_INFO
	.align		4
.L_13:
        /*0038*/ 	.byte	0x04, 0x17
        /*003a*/ 	.short	(.L_15 - .L_14)
.L_14:
        /*003c*/ 	.word	0x00000000
        /*0040*/ 	.short	0x0000
        /*0042*/ 	.short	0x0000
        /*0044*/ 	.byte	0x00, 0xf5, 0x21, 0x00


	//----- nvinfo : EIATTR_SPARSE_MMA_MASK
	.align		4
.L_15:
        /*0048*/ 	.byte	0x03, 0x50
        /*004a*/ 	.short	0x0000


	//----- nvinfo : EIATTR_MAXREG_COUNT
	.align		4
        /*004c*/ 	.byte	0x03, 0x1b
        /*004e*/ 	.short	0x00ff


	//----- nvinfo : EIATTR_MERCURY_ISA_VERSION
	.align		4
        /*0050*/ 	.byte	0x03, 0x5f
        /*0052*/ 	.short	0x0101


	//----- nvinfo : EIATTR_VRC_CTA_INIT_COUNT
	.align		4
        /*0054*/ 	.byte	0x02, 0x4a
	.zero		1
	.zero		1


	//----- nvinfo : EIATTR_EXIT_INSTR_OFFSETS
	.align		4
        /*0058*/ 	.byte	0x04, 0x1c
        /*005a*/ 	.short	(.L_17 - .L_16)


	//   ....[0]....
.L_16:
        /*005c*/ 	.word	0x00000040


	//   ....[1]....
        /*0060*/ 	.word	0x00000100


	//----- nvinfo : EIATTR_CBANK_PARAM_SIZE
	.align		4
.L_17:
        /*0064*/ 	.byte	0x03, 0x19
        /*0066*/ 	.short	0x001c


	//----- nvinfo : EIATTR_PARAM_CBANK
	.align		4
        /*0068*/ 	.byte	0x04, 0x0a
        /*006a*/ 	.short	(.L_19 - .L_18)
	.align		4
.L_18:
        /*006c*/ 	.word	index@(.nv.constant0._Z8p_vecAddPiS_S_i)
        /*0070*/ 	.short	0x0380
        /*0072*/ 	.short	0x001c


	//----- nvinfo : EIATTR_SW_WAR
	.align		4
.L_19:
        /*0074*/ 	.byte	0x04, 0x36
        /*0076*/ 	.short	(.L_21 - .L_20)
.L_20:
        /*0078*/ 	.word	0x00000008
.L_21:


//--------------------- .nv.callgraph             --------------------------
	.section	.nv.callgraph,"",@"SHT_CUDA_CALLGRAPH"
	.align	4
	.sectionentsize	8
	.align		4
        /*0000*/ 	.word	0x00000000
	.align		4
        /*0004*/ 	.word	0xffffffff
	.align		4
        /*0008*/ 	.word	0x00000000
	.align		4
        /*000c*/ 	.word	0xfffffffe
	.align		4
        /*0010*/ 	.word	0x00000000
	.align		4
        /*0014*/ 	.word	0xfffffffd
	.align		4
        /*0018*/ 	.word	0x00000000
	.align		4
        /*001c*/ 	.word	0xfffffffc


//--------------------- .text._Z8p_vecAddPiS_S_i  --------------------------
	.section	.text._Z8p_vecAddPiS_S_i,"ax",@progbits
	.align	128
        .global         _Z8p_vecAddPiS_S_i
        .type           _Z8p_vecAddPiS_S_i,@function
        .size           _Z8p_vecAddPiS_S_i,(.L_x_1 - _Z8p_vecAddPiS_S_i)
        .other          _Z8p_vecAddPiS_S_i,@"STO_CUDA_ENTRY STV_DEFAULT"
_Z8p_vecAddPiS_S_i:
.text._Z8p_vecAddPiS_S_i:
[----:B------:R-:W-:Y:S01]  /*0000*/  LDC R1, c[0x0][0x37c] ;  /* 0x0000df00ff017b82 */ /* 0x000fe20000000800 */
[----:B------:R-:W0:Y:S01]  /*0010*/  S2R R9, SR_TID.X ;  /* 0x0000000000097919 */ /* 0x000e220000002100 */
[----:B------:R-:W0:Y:S02]  /*0020*/  LDCU UR4, c[0x0][0x398] ;  /* 0x00007300ff0477ac */ /* 0x000e240008000800 */
[----:B0-----:R-:W-:-:S13]  /*0030*/  ISETP.GE.AND P0, PT, R9, UR4, PT ;  /* 0x0000000409007c0c */ /* 0x001fda000bf06270 */
[----:B------:R-:W-:Y:S05]  /*0040*/  @P0 EXIT ;  /* 0x000000000000094d */ /* 0x000fea0003800000 */
[----:B------:R-:W0:Y:S01]  /*0050*/  LDC.64 R2, c[0x0][0x380] ;  /* 0x0000e000ff027b82 */ /* 0x000e220000000a00 */
[----:B------:R-:W1:Y:S07]  /*0060*/  LDCU.64 UR4, c[0x0][0x358] ;  /* 0x00006b00ff0477ac */ /* 0x000e6e0008000a00 */
[----:B------:R-:W2:Y:S08]  /*0070*/  LDC.64 R4, c[0x0][0x388] ;  /* 0x0000e200ff047b82 */ /* 0x000eb00000000a00 */
[----:B------:R-:W3:Y:S01]  /*0080*/  LDC.64 R6, c[0x0][0x390] ;  /* 0x0000e400ff067b82 */ /* 0x000ee20000000a00 */
[----:B0-----:R-:W-:-:S06]  /*0090*/  IMAD.WIDE.U32 R2, R9, 0x4, R2 ;  /* 0x0000000409027825 */ /* 0x001fcc00078e0002 */
[----:B-1----:R-:W4:Y:S01]  /*00a0*/  LDG.E R2, desc[UR4][R2.64] ;  /* 0x0000000402027981 */ /* 0x002f22000c1e1900 */
[----:B--2---:R-:W-:-:S06]  /*00b0*/  IMAD.WIDE.U32 R4, R9, 0x4, R4 ;  /* 0x0000000409047825 */ /* 0x004fcc00078e0004 */
[----:B------:R-:W4:Y:S01]  /*00c0*/  LDG.E R5, desc[UR4][R4.64] ;  /* 0x0000000404057981 */ /* 0x000f22000c1e1900 */
[----:B---3--:R-:W-:Y:S01]  /*00d0*/  IMAD.WIDE.U32 R6, R9, 0x4, R6 ;  /* 0x0000000409067825 */ /* 0x008fe200078e0006 */
[----:B----4-:R-:W-:-:S05]  /*00e0*/  IADD3 R9, PT, PT, R2, R5, RZ ;  /* 0x0000000502097210 */ /* 0x010fca0007ffe0ff */
[----:B------:R-:W-:Y:S01]  /*00f0*/  STG.E desc[UR4][R6.64], R9 ;  /* 0x0000000906007986 */ /* 0x000fe2000c101904 */
[----:B------:R-:W-:Y:S05]  /*0100*/  EXIT ;  /* 0x000000000000794d */ /* 0x000fea0003800000 */
.L_x_0:
[----:B------:R-:W-:-:S00]  /*0110*/  BRA `(.L_x_0) ;  /* 0xfffffffc00fc7947 */ /* 0x000fc0000383ffff */
[----:B------:R-:W-:-:S00]  /*0120*/  NOP ;  /* 0x0000000000007918 */ /* 0x000fc00000000000 */
        /* <DEDUP_REMOVED lines=13> */
.L_x_1:


//--------------------- .nv.shared.reserved.0     --------------------------
	.section	.nv.shared.reserved.0,"aw",@nobits
	.weak		__nv_reservedSMEM_offset_0_alias
	.size		__nv_reservedSMEM_offset_0_alias, 0, 64
	.other		__nv_reservedSMEM_offset_0_alias,@"STO_CUDA_RESERVED_SHARED STV_DEFAULT"
__nv_reservedSMEM_offset_0_alias:
	.zero		0
	.zero		64


//--------------------- .nv.constant0._Z8p_vecAddPiS_S_i --------------------------
	.section	.nv.constant0._Z8p_vecAddPiS_S_i,"a",@progbits
	.sectionflags	@""
	.align	4
.nv.constant0._Z8p_vecAddPiS_S_i:
	.zero		924


//--------------------- SYMBOLS --------------------------

	.type		.nv.reservedSmem.offset0,@object
	.size		.nv.reservedSmem.offset0,0x4
